	.headerflags	@"EF_CUDA_TEXMODE_UNIFIED EF_CUDA_64BIT_ADDRESS EF_CUDA_ACCELERATORS EF_CUDA_SM90 EF_CUDA_VIRTUAL_SM(EF_CUDA_SM90)"
	.elftype	@"ET_EXEC"


//--------------------- .nv.info                  --------------------------
	.section	.nv.info,"",@"SHT_CUDA_INFO"
	.align	4


	//----- nvinfo : EIATTR_REGCOUNT
	.align		4
        /*0000*/ 	.byte	0x04, 0x2f
        /*0002*/ 	.short	(.L_1 - .L_0)
	.align		4
.L_0:
        /*0004*/ 	.word	index@(triton_poi_fused_cat_6)
        /*0008*/ 	.word	0x00000010


	//----- nvinfo : EIATTR_MIN_STACK_SIZE
	.align		4
.L_1:
        /*000c*/ 	.byte	0x04, 0x12
        /*000e*/ 	.short	(.L_3 - .L_2)
	.align		4
.L_2:
        /*0010*/ 	.word	index@(triton_poi_fused_cat_6)
        /*0014*/ 	.word	0x00000000


	//----- nvinfo : EIATTR_FRAME_SIZE
	.align		4
.L_3:
        /*0018*/ 	.byte	0x04, 0x11
        /*001a*/ 	.short	(.L_5 - .L_4)
	.align		4
.L_4:
        /*001c*/ 	.word	index@(triton_poi_fused_cat_6)
        /*0020*/ 	.word	0x00000000


	//----- nvinfo : EIATTR_MIN_STACK_SIZE
	.align		4
.L_5:
        /*0024*/ 	.byte	0x04, 0x12
        /*0026*/ 	.short	(.L_7 - .L_6)
	.align		4
.L_6:
        /*0028*/ 	.word	index@(triton_poi_fused_cat_6)
        /*002c*/ 	.word	0x00000000
.L_7:


//--------------------- .nv.info.triton_poi_fused_cat_6 --------------------------
	.section	.nv.info.triton_poi_fused_cat_6,"",@"SHT_CUDA_INFO"
	.sectionflags	@""
	.align	4


	//----- nvinfo : EIATTR_CUDA_API_VERSION
	.align		4
        /*0000*/ 	.byte	0x04, 0x37
        /*0002*/ 	.short	(.L_9 - .L_8)
.L_8:
        /*0004*/ 	.word	0x0000007c


	//----- nvinfo : EIATTR_KPARAM_INFO
	.align		4
.L_9:
        /*0008*/ 	.byte	0x04, 0x17
        /*000a*/ 	.short	(.L_11 - .L_10)
.L_10:
        /*000c*/ 	.word	0x00000000
        /*0010*/ 	.short	0x0003
        /*0012*/ 	.short	0x0018
        /*0014*/ 	.byte	0x00, 0xf0, 0x11, 0x00


	//----- nvinfo : EIATTR_KPARAM_INFO
	.align		4
.L_11:
        /*0018*/ 	.byte	0x04, 0x17
        /*001a*/ 	.short	(.L_13 - .L_12)
.L_12:
        /*001c*/ 	.word	0x00000000
        /*0020*/ 	.short	0x0002
        /*0022*/ 	.short	0x0010
        /*0024*/ 	.byte	0x00, 0xf4, 0x21, 0x00


	//----- nvinfo : EIATTR_KPARAM_INFO
	.align		4
.L_13:
        /*0028*/ 	.byte	0x04, 0x17
        /*002a*/ 	.short	(.L_15 - .L_14)
.L_14:
        /*002c*/ 	.word	0x00000000
        /*0030*/ 	.short	0x0001
        /*0032*/ 	.short	0x0008
        /*0034*/ 	.byte	0x00, 0xf4, 0x21, 0x00


	//----- nvinfo : EIATTR_KPARAM_INFO
	.align		4
.L_15:
        /*0038*/ 	.byte	0x04, 0x17
        /*003a*/ 	.short	(.L_17 - .L_16)
.L_16:
        /*003c*/ 	.word	0x00000000
        /*0040*/ 	.short	0x0000
        /*0042*/ 	.short	0x0000
        /*0044*/ 	.byte	0x00, 0xf4, 0x21, 0x00


	//----- nvinfo : EIATTR_SPARSE_MMA_MASK
	.align		4
.L_17:
        /*0048*/ 	.byte	0x03, 0x50
        /*004a*/ 	.short	0x0000


	//----- nvinfo : EIATTR_MAXREG_COUNT
	.align		4
        /*004c*/ 	.byte	0x03, 0x1b
        /*004e*/ 	.short	0x00ff


	//----- nvinfo : EIATTR_EXIT_INSTR_OFFSETS
	.align		4
        /*0050*/ 	.byte	0x04, 0x1c
        /*0052*/ 	.short	(.L_19 - .L_18)


	//   ....[0]....
.L_18:
        /*0054*/ 	.word	0x00000330


	//   ....[1]....
        /*0058*/ 	.word	0x00000350


	//----- nvinfo : EIATTR_REQNTID
	.align		4
.L_19:
        /*005c*/ 	.byte	0x04, 0x10
        /*005e*/ 	.short	(.L_21 - .L_20)
.L_20:
        /*0060*/ 	.word	0x00000080
        /*0064*/ 	.word	0x00000001
        /*0068*/ 	.word	0x00000001


	//----- nvinfo : EIATTR_CBANK_PARAM_SIZE
	.align		4
.L_21:
        /*006c*/ 	.byte	0x03, 0x19
        /*006e*/ 	.short	0x001c


	//----- nvinfo : EIATTR_PARAM_CBANK
	.align		4
        /*0070*/ 	.byte	0x04, 0x0a
        /*0072*/ 	.short	(.L_23 - .L_22)
	.align		4
.L_22:
        /*0074*/ 	.word	index@(.nv.constant0.triton_poi_fused_cat_6)
        /*0078*/ 	.short	0x0210
        /*007a*/ 	.short	0x001c


	//----- nvinfo : EIATTR_SW_WAR
	.align		4
.L_23:
        /*007c*/ 	.byte	0x04, 0x36
        /*007e*/ 	.short	(.L_25 - .L_24)
.L_24:
        /*0080*/ 	.word	0x00000008
.L_25:


//--------------------- .nv.callgraph             --------------------------
	.section	.nv.callgraph,"",@"SHT_CUDA_CALLGRAPH"
	.align	4
	.sectionentsize	8
	.align		4
        /*0000*/ 	.word	0x00000000
	.align		4
        /*0004*/ 	.word	0xffffffff
	.align		4
        /*0008*/ 	.word	0x00000000
	.align		4
        /*000c*/ 	.word	0xfffffffe
	.align		4
        /*0010*/ 	.word	0x00000000
	.align		4
        /*0014*/ 	.word	0xfffffffd
	.align		4
        /*0018*/ 	.word	0x00000000
	.align		4
        /*001c*/ 	.word	0xfffffffc


//--------------------- .text.triton_poi_fused_cat_6 --------------------------
	.section	.text.triton_poi_fused_cat_6,"ax",@progbits
	.align	128
        .global         triton_poi_fused_cat_6
        .type           triton_poi_fused_cat_6,@function
        .size           triton_poi_fused_cat_6,(.L_x_1 - triton_poi_fused_cat_6)
        .other          triton_poi_fused_cat_6,@"STO_CUDA_ENTRY STV_DEFAULT"
triton_poi_fused_cat_6:
.text.triton_poi_fused_cat_6:
[----:B------:R-:W0:Y:S02]  /*0000*/  LDC R1, c[0x0][0x28] ;  /* 0x00000a00ff017b82 */ /* 0x000e240000000800 */
[----:B------:R-:W1:Y:S01]  /*0010*/  S2R R0, SR_TID.X ;  /* 0x0000000000007919 */ /* 0x000e620000002100 */
[----:B------:R-:W2:Y:S01]  /*0020*/  LDC.64 R4, c[0x0][0x210] ;  /* 0x00008400ff047b82 */ /* 0x000ea20000000a00 */
[----:B------:R-:W-:Y:S01]  /*0030*/  ULDC.64 UR4, c[0x0][0x208] ;  /* 0x0000820000047ab9 */ /* 0x000fe20000000a00 */
[----:B------:R-:W-:Y:S01]  /*0040*/  ULDC.64 UR6, c[0x0][0x218] ;  /* 0x0000860000067ab9 */ /* 0x000fe20000000a00 */
[----:B------:R-:W3:Y:S01]  /*0050*/  S2R R3, SR_CTAID.X ;  /* 0x0000000000037919 */ /* 0x000ee20000002500 */
[----:B-1----:R-:W-:-:S05]  /*0060*/  IMAD.SHL.U32 R0, R0, 0x2, RZ ;  /* 0x0000000200007824 */ /* 0x002fca00078e00ff */
[----:B------:R-:W-:-:S05]  /*0070*/  LOP3.LUT R0, R0, 0xfe, RZ, 0xc0, !PT ;  /* 0x000000fe00007812 */ /* 0x000fca00078ec0ff */
[----:B---3--:R-:W-:-:S04]  /*0080*/  IMAD R0, R3, 0x100, R0 ;  /* 0x0000010003007824 */ /* 0x008fc800078e0200 */
[----:B------:R-:W-:Y:S01]  /*0090*/  IMAD.HI R8, R0, 0x66666667, RZ ;  /* 0x6666666700087827 */ /* 0x000fe200078e02ff */
[----:B------:R-:W-:-:S04]  /*00a0*/  SHF.R.S32.HI R3, RZ, 0x1f, R0 ;  /* 0x0000001fff037819 */ /* 0x000fc80000011400 */
[----:B------:R-:W-:Y:S02]  /*00b0*/  LEA.HI R3, R3, R0, RZ, 0x6 ;  /* 0x0000000003037211 */ /* 0x000fe400078f30ff */
[----:B------:R-:W-:Y:S02]  /*00c0*/  SHF.R.U32.HI R9, RZ, 0x1f, R8 ;  /* 0x0000001fff097819 */ /* 0x000fe40000011608 */
[----:B------:R-:W-:Y:S02]  /*00d0*/  SHF.R.S32.HI R2, RZ, 0x6, R3 ;  /* 0x00000006ff027819 */ /* 0x000fe40000011403 */
[----:B------:R-:W-:-:S03]  /*00e0*/  LEA.HI.SX32 R11, R8, R9, 0x16 ;  /* 0x00000009080b7211 */ /* 0x000fc600078fb2ff */
[----:B------:R-:W-:-:S05]  /*00f0*/  IMAD.HI R6, R2, 0x66666667, RZ ;  /* 0x6666666702067827 */ /* 0x000fca00078e02ff */
[----:B------:R-:W-:-:S04]  /*0100*/  SHF.R.U32.HI R7, RZ, 0x1f, R6 ;  /* 0x0000001fff077819 */ /* 0x000fc80000011606 */
[----:B------:R-:W-:-:S05]  /*0110*/  LEA.HI.SX32 R7, R6, R7, 0x1c ;  /* 0x0000000706077211 */ /* 0x000fca00078fe2ff */
[----:B------:R-:W-:Y:S02]  /*0120*/  IMAD R7, R7, -0x28, R2 ;  /* 0xffffffd807077824 */ /* 0x000fe400078e0202 */
[----:B------:R-:W-:-:S03]  /*0130*/  IMAD R2, R11, -0xa00, R0 ;  /* 0xfffff6000b027824 */ /* 0x000fc600078e0200 */
[----:B------:R-:W-:Y:S01]  /*0140*/  ISETP.GE.AND P1, PT, R7, 0x10, PT ;  /* 0x000000100700780c */ /* 0x000fe20003f26270 */
[C---:B------:R-:W-:Y:S02]  /*0150*/  IMAD R9, R11.reuse, 0x400, R2 ;  /* 0x000004000b097824 */ /* 0x040fe400078e0202 */
[----:B------:R-:W-:Y:S01]  /*0160*/  IMAD R11, R11, 0x600, RZ ;  /* 0x000006000b0b7824 */ /* 0x000fe200078e02ff */
[C---:B------:R-:W-:Y:S01]  /*0170*/  ISETP.LT.AND P3, PT, R0.reuse, 0x2800, !P1 ;  /* 0x000028000000780c */ /* 0x040fe20004f61270 */
[----:B--2---:R-:W-:Y:S01]  /*0180*/  IMAD.WIDE R4, R9, 0x4, R4 ;  /* 0x0000000409047825 */ /* 0x004fe200078e0204 */
[----:B------:R-:W-:Y:S02]  /*0190*/  LOP3.LUT R9, R3, 0xffffffc0, RZ, 0xc0, !PT ;  /* 0xffffffc003097812 */ /* 0x000fe400078ec0ff */
[----:B------:R-:W-:Y:S01]  /*01a0*/  CS2R R2, SRZ ;  /* 0x0000000000027805 */ /* 0x000fe2000001ff00 */
[----:B------:R-:W-:Y:S02]  /*01b0*/  IMAD.SHL.U32 R6, R7, 0x40, RZ ;  /* 0x0000004007067824 */ /* 0x000fe400078e00ff */
[----:B------:R-:W-:Y:S01]  /*01c0*/  IMAD.IADD R9, R0, 0x1, -R9 ;  /* 0x0000000100097824 */ /* 0x000fe200078e0a09 */
[----:B------:R-:W-:-:S02]  /*01d0*/  SHF.R.S32.HI R13, RZ, 0x1f, R11 ;  /* 0x0000001fff0d7819 */ /* 0x000fc4000001140b */
[----:B------:R-:W-:Y:S02]  /*01e0*/  ISETP.GE.AND P0, PT, R0, 0x2800, PT ;  /* 0x000028000000780c */ /* 0x000fe40003f06270 */
[----:B------:R-:W-:Y:S01]  /*01f0*/  IADD3 R11, P4, P5, R6, R9, R11 ;  /* 0x00000009060b7210 */ /* 0x000fe20007d9e00b */
[----:B------:R1:W2:Y:S01]  /*0200*/  @P3 LDG.E.64 R2, desc[UR4][R4.64] ;  /* 0x0000000404023981 */ /* 0x0002a2000c1e1b00 */
[----:B------:R-:W-:Y:S02]  /*0210*/  SHF.R.S32.HI R9, RZ, 0x1f, R9 ;  /* 0x0000001fff097819 */ /* 0x000fe40000011409 */
[----:B------:R-:W-:Y:S02]  /*0220*/  SHF.R.S32.HI R6, RZ, 0x1f, R6 ;  /* 0x0000001fff067819 */ /* 0x000fe40000011406 */
[----:B------:R-:W-:Y:S02]  /*0230*/  ISETP.GT.AND P2, PT, R7, 0xf, !P0 ;  /* 0x0000000f0700780c */ /* 0x000fe40004744270 */
[----:B------:R-:W-:-:S02]  /*0240*/  IADD3.X R8, R6, R9, R13, P4, P5 ;  /* 0x0000000906087210 */ /* 0x000fc400027ea40d */
[C---:B------:R-:W-:Y:S01]  /*0250*/  LEA R6, P4, R11.reuse, UR6, 0x2 ;  /* 0x000000060b067c11 */ /* 0x040fe2000f8810ff */
[----:B-1----:R-:W1:Y:S03]  /*0260*/  LDC.64 R4, c[0x0][0x220] ;  /* 0x00008800ff047b82 */ /* 0x002e660000000a00 */
[----:B------:R-:W-:Y:S02]  /*0270*/  LEA.HI.X R7, R11, UR7, R8, 0x2, P4 ;  /* 0x000000070b077c11 */ /* 0x000fe4000a0f1408 */
[----:B------:R-:W-:-:S06]  /*0280*/  CS2R R10, SRZ ;  /* 0x00000000000a7805 */ /* 0x000fcc000001ff00 */
[----:B------:R-:W3:Y:S01]  /*0290*/  @P2 LDG.E.64 R10, desc[UR4][R6.64+-0x1000] ;  /* 0xfff00004060a2981 */ /* 0x000ee2000c1e1b00 */
[----:B--2---:R-:W-:Y:S02]  /*02a0*/  SEL R8, R2, RZ, P3 ;  /* 0x000000ff02087207 */ /* 0x004fe40001800000 */
[----:B------:R-:W-:Y:S01]  /*02b0*/  SEL R9, R3, RZ, P3 ;  /* 0x000000ff03097207 */ /* 0x000fe20001800000 */
[----:B-1----:R-:W-:Y:S01]  /*02c0*/  IMAD.WIDE R2, R0, 0x4, R4 ;  /* 0x0000000400027825 */ /* 0x002fe200078e0204 */
[----:B------:R-:W-:Y:S02]  /*02d0*/  FSETP.GT.AND P3, PT, R8, RZ, PT ;  /* 0x000000ff0800720b */ /* 0x000fe40003f64000 */
[----:B------:R-:W-:-:S11]  /*02e0*/  FSETP.GT.AND P4, PT, R9, RZ, PT ;  /* 0x000000ff0900720b */ /* 0x000fd60003f84000 */
[----:B------:R-:W-:Y:S02]  /*02f0*/  @!P3 FMUL R8, R8, 0.20000000298023223877 ;  /* 0x3e4ccccd0808b820 */ /* 0x000fe40000400000 */
[----:B------:R-:W-:Y:S01]  /*0300*/  @!P4 FMUL R9, R9, 0.20000000298023223877 ;  /* 0x3e4ccccd0909c820 */ /* 0x000fe20000400000 */
[----:B---3--:R-:W-:Y:S02]  /*0310*/  @P1 SEL R8, R10, RZ, P2 ;  /* 0x000000ff0a081207 */ /* 0x008fe40001000000 */
[----:B------:R-:W-:Y:S01]  /*0320*/  @P1 SEL R9, R11, RZ, P2 ;  /* 0x000000ff0b091207 */ /* 0x000fe20001000000 */
[----:B------:R-:W-:Y:S06]  /*0330*/  @P0 EXIT ;  /* 0x000000000000094d */ /* 0x000fec0003800000 */
[----:B------:R-:W-:Y:S01]  /*0340*/  STG.E.64 desc[UR4][R2.64], R8 ;  /* 0x0000000802007986 */ /* 0x000fe2000c101b04 */
[----:B------:R-:W-:Y:S05]  /*0350*/  EXIT ;  /* 0x000000000000794d */ /* 0x000fea0003800000 */
.L_x_0:
[----:B------:R-:W-:-:S00]  /*0360*/  BRA `(.L_x_0) ;  /* 0xfffffffc00fc7947 */ /* 0x000fc0000383ffff */
[----:B------:R-:W-:-:S00]  /*0370*/  NOP ;  /* 0x0000000000007918 */ /* 0x000fc00000000000 */
        /* <DEDUP_REMOVED lines=8> */
.L_x_1:


//--------------------- .nv.constant0.triton_poi_fused_cat_6 --------------------------
	.section	.nv.constant0.triton_poi_fused_cat_6,"a",@progbits
	.sectionflags	@""
	.align	4
.nv.constant0.triton_poi_fused_cat_6:
	.zero		556
